//
// Generated by NVIDIA NVVM Compiler
//
// Compiler Build ID: CL-36424714
// Cuda compilation tools, release 13.0, V13.0.88
// Based on NVVM 20.0.0
//

.version 9.0
.target sm_100
.address_size 64

	// .globl	_Z12printFromGPUv
.extern .func  (.param .b32 func_retval0) vprintf
(
	.param .b64 vprintf_param_0,
	.param .b64 vprintf_param_1
)
;
.global .align 4 .b8 precalc_xorwow_matrix[102400];
.global .align 4 .b8 precalc_xorwow_offset_matrix[102400];
.global .align 4 .b8 mrg32k3aM1[2304];
.global .align 4 .b8 mrg32k3aM2[2304];
.global .align 4 .b8 mrg32k3aM1SubSeq[2016];
.global .align 4 .b8 mrg32k3aM2SubSeq[2016];
.global .align 4 .b8 mrg32k3aM1Seq[2304];
.global .align 4 .b8 mrg32k3aM2Seq[2304];
.const .align 8 .b8 __cr_lgamma_table[72];
.global .align 1 .b8 $str[22] = {72, 101, 108, 108, 111, 32, 87, 111, 114, 108, 100, 32, 102, 114, 111, 109, 32, 71, 80, 85, 10};

.visible .entry _Z12printFromGPUv()
{
	.reg .b32 	%r<3>;
	.reg .b64 	%rd<3>;

	mov.u64 	%rd1, $str;
	cvta.global.u64 	%rd2, %rd1;
	{ // callseq 0, 0
	.param .b64 param0;
	st.param.b64 	[param0], %rd2;
	.param .b64 param1;
	st.param.b64 	[param1], 0;
	.param .b32 retval0;
	call.uni (retval0), 
	vprintf, 
	(
	param0, 
	param1
	);
	ld.param.b32 	%r1, [retval0];
	} // callseq 0
	ret;

}


// ===== COMPILED SASS (sm_100) =====

	.target	sm_100

	.elftype	@"ET_EXEC"


//--------------------- .note.nv.tkinfo           --------------------------
	.section	.note.nv.tkinfo,"",@"SHT_NOTE"
	.sectionflags	@"SHF_NOTE_NV_TKINFO"
	.tkinfo
        /*0018*/ 	.word	0x00000002
        /*0030*/ 	.string	""
        /*0030*/ 	.string	"ptxas"
        /*0030*/ 	.string	"Cuda compilation tools, release 13.0, V13.0.88"
        /*0030*/ 	.string	"Build cuda_13.0.r13.0/compiler.36424714_0"
        /*0030*/ 	.string	"-arch sm_100 -m 64 "



//--------------------- .note.nv.cuinfo           --------------------------
	.section	.note.nv.cuinfo,"",@"SHT_NOTE"
	.sectionflags	@"SHF_NOTE_NV_CUINFO"
        /*0018*/ 	.short	0x0002
        /*001a*/ 	.short	0x0064
        /*001c*/ 	.short	0x0082
	.zero		2


//--------------------- .nv.info                  --------------------------
	.section	.nv.info,"",@"SHT_CUDA_INFO"
	.align	4


	//----- nvinfo : EIATTR_REGCOUNT
	.align		4
        /*0000*/ 	.byte	0x04, 0x2f
        /*0002*/ 	.short	(.L_11 - .L_10)
	.align		4
.L_10:
        /*0004*/ 	.word	index@(_Z12printFromGPUv)
        /*0008*/ 	.word	0x00000018


	//----- nvinfo : EIATTR_FRAME_SIZE
	.align		4
.L_11:
        /*000c*/ 	.byte	0x04, 0x11
        /*000e*/ 	.short	(.L_13 - .L_12)
	.align		4
.L_12:
        /*0010*/ 	.word	index@(_Z12printFromGPUv)
        /*0014*/ 	.word	0x00000000


	//----- nvinfo : EIATTR_MIN_STACK_SIZE
	.align		4
.L_13:
        /*0018*/ 	.byte	0x04, 0x12
        /*001a*/ 	.short	(.L_15 - .L_14)
	.align		4
.L_14:
        /*001c*/ 	.word	index@(_Z12printFromGPUv)
        /*0020*/ 	.word	0x00000000
.L_15:


//--------------------- .nv.compat                --------------------------
	.section	.nv.compat,"",@"SHT_CUDA_COMPAT_INFO"
	.align	4
        /*0000*/ 	.byte	0x02, 0x09, 0x00, 0x00, 0x02, 0x02, 0x01, 0x00, 0x02, 0x05, 0x05, 0x00, 0x03, 0x07, 0x01, 0x01
        /*0010*/ 	.byte	0x02, 0x03, 0x00, 0x00, 0x02, 0x06, 0x01, 0x00, 0x04, 0x0b, 0x08, 0x00, 0x09, 0x00, 0x00, 0x00
        /*0020*/ 	.byte	0x00, 0x00, 0x00, 0x00


//--------------------- .nv.info._Z12printFromGPUv --------------------------
	.section	.nv.info._Z12printFromGPUv,"",@"SHT_CUDA_INFO"
	.sectionflags	@""
	.align	4


	//----- nvinfo : EIATTR_CUDA_API_VERSION
	.align		4
        /*0000*/ 	.byte	0x04, 0x37
        /*0002*/ 	.short	(.L_17 - .L_16)
.L_16:
        /*0004*/ 	.word	0x00000082


	//----- nvinfo : EIATTR_SPARSE_MMA_MASK
	.align		4
.L_17:
        /*0008*/ 	.byte	0x03, 0x50
        /*000a*/ 	.short	0x0000


	//----- nvinfo : EIATTR_MAXREG_COUNT
	.align		4
        /*000c*/ 	.byte	0x03, 0x1b
        /*000e*/ 	.short	0x00ff


	//----- nvinfo : EIATTR_EXTERNS
	.align		4
        /*0010*/ 	.byte	0x04, 0x0f
        /*0012*/ 	.short	(.L_19 - .L_18)


	//   ....[0]....
	.align		4
.L_18:
        /*0014*/ 	.word	index@(vprintf)


	//----- nvinfo : EIATTR_MERCURY_ISA_VERSION
	.align		4
.L_19:
        /*0018*/ 	.byte	0x03, 0x5f
        /*001a*/ 	.short	0x0101


	//----- nvinfo : EIATTR_VRC_CTA_INIT_COUNT
	.align		4
        /*001c*/ 	.byte	0x02, 0x4a
	.zero		1
	.zero		1


	//----- nvinfo : EIATTR_SYSCALL_OFFSETS
	.align		4
        /*0020*/ 	.byte	0x04, 0x46
        /*0022*/ 	.short	(.L_21 - .L_20)


	//   ....[0]....
.L_20:
        /*0024*/ 	.word	0x00000080


	//----- nvinfo : EIATTR_EXIT_INSTR_OFFSETS
	.align		4
.L_21:
        /*0028*/ 	.byte	0x04, 0x1c
        /*002a*/ 	.short	(.L_23 - .L_22)


	//   ....[0]....
.L_22:
        /*002c*/ 	.word	0x00000090


	//----- nvinfo : EIATTR_SW_WAR
	.align		4
.L_23:
        /*0030*/ 	.byte	0x04, 0x36
        /*0032*/ 	.short	(.L_25 - .L_24)
.L_24:
        /*0034*/ 	.word	0x00000008
.L_25:


//--------------------- .nv.callgraph             --------------------------
	.section	.nv.callgraph,"",@"SHT_CUDA_CALLGRAPH"
	.align	4
	.sectionentsize	8
	.align		4
        /*0000*/ 	.word	0x00000000
	.align		4
        /*0004*/ 	.word	0xffffffff
	.align		4
        /*0008*/ 	.word	index@(_Z12printFromGPUv)
	.align		4
        /*000c*/ 	.word	index@(vprintf)
	.align		4
        /*0010*/ 	.word	0x00000000
	.align		4
        /*0014*/ 	.word	0xfffffffe
	.align		4
        /*0018*/ 	.word	0x00000000
	.align		4
        /*001c*/ 	.word	0xfffffffd
	.align		4
        /*0020*/ 	.word	0x00000000
	.align		4
        /*0024*/ 	.word	0xfffffffc


//--------------------- .nv.constant4             --------------------------
	.section	.nv.constant4,"a",@progbits
	.align	8
	.align		8
.nv.constant4:
        /*0000*/ 	.dword	vprintf
	.align		8
        /*0008*/ 	.dword	precalc_xorwow_matrix
	.align		8
        /*0010*/ 	.dword	precalc_xorwow_offset_matrix
	.align		8
        /*0018*/ 	.dword	mrg32k3aM1
	.align		8
        /*0020*/ 	.dword	mrg32k3aM2
	.align		8
        /*0028*/ 	.dword	mrg32k3aM1SubSeq
	.align		8
        /*0030*/ 	.dword	mrg32k3aM2SubSeq
	.align		8
        /*0038*/ 	.dword	mrg32k3aM1Seq
	.align		8
        /*0040*/ 	.dword	mrg32k3aM2Seq
	.align		8
        /*0048*/ 	.dword	$str


//--------------------- .nv.constant3             --------------------------
	.section	.nv.constant3,"a",@progbits
	.align	8
.nv.constant3:
	.type		__cr_lgamma_table,@object
	.size		__cr_lgamma_table,(.L_8 - __cr_lgamma_table)
__cr_lgamma_table:
        /*0000*/ 	.byte	0x00, 0x00, 0x00, 0x00, 0x00, 0x00, 0x00, 0x00, 0x00, 0x00, 0x00, 0x00, 0x00, 0x00, 0x00, 0x00
        /*0010*/ 	.byte	0xef, 0x39, 0xfa, 0xfe, 0x42, 0x2e, 0xe6, 0x3f, 0x02, 0x20, 0x2a, 0xfa, 0x0b, 0xab, 0xfc, 0x3f
        /*0020*/ 	.byte	0xf9, 0x2c, 0x92, 0x7c, 0xa7, 0x6c, 0x09, 0x40, 0xc9, 0x79, 0x44, 0x3c, 0x64, 0x26, 0x13, 0x40
        /*0030*/ 	.byte	0xca, 0x01, 0xcf, 0x3a, 0x27, 0x51, 0x1a, 0x40, 0x30, 0xcc, 0x2d, 0xf3, 0xe1, 0x0c, 0x21, 0x40
        /*0040*/ 	.byte	0x0d, 0xb7, 0xfc, 0x82, 0x8e, 0x35, 0x25, 0x40
.L_8:


//--------------------- .text._Z12printFromGPUv   --------------------------
	.section	.text._Z12printFromGPUv,"ax",@progbits
	.align	128
        .global         _Z12printFromGPUv
        .type           _Z12printFromGPUv,@function
        .size           _Z12printFromGPUv,(.L_x_2 - _Z12printFromGPUv)
        .other          _Z12printFromGPUv,@"STO_CUDA_ENTRY STV_DEFAULT"
_Z12printFromGPUv:
.text._Z12printFromGPUv:
[----:B------:R-:W0:Y:S01]  /*0000*/  LDC R1, c[0x0][0x37c] ;  /* 0x0000df00ff017b82 */ /* 0x000e220000000800 */
[----:B------:R-:W-:Y:S01]  /*0010*/  MOV R0, 0x0 ;  /* 0x0000000000007802 */ /* 0x000fe20000000f00 */
[----:B------:R-:W1:Y:S01]  /*0020*/  LDCU.64 UR4, c[0x4][0x48] ;  /* 0x01000900ff0477ac */ /* 0x000e620008000a00 */
[----:B------:R-:W-:-:S05]  /*0030*/  CS2R R6, SRZ ;  /* 0x0000000000067805 */ /* 0x000fca000001ff00 */
[----:B------:R2:W3:Y:S01]  /*0040*/  LDC.64 R2, c[0x4][R0] ;  /* 0x0100000000027b82 */ /* 0x0004e20000000a00 */
[----:B-1----:R-:W-:Y:S02]  /*0050*/  IMAD.U32 R4, RZ, RZ, UR4 ;  /* 0x00000004ff047e24 */ /* 0x002fe4000f8e00ff */
[----:B--2---:R-:W-:-:S07]  /*0060*/  IMAD.U32 R5, RZ, RZ, UR5 ;  /* 0x00000005ff057e24 */ /* 0x004fce000f8e00ff */
[----:B------:R-:W-:-:S07]  /*0070*/  LEPC R20, `(.L_x_0) ;  /* 0x000000001014794e */ /* 0x000fce0000000000 */
[----:B0--3--:R-:W-:Y:S05]  /*0080*/  CALL.ABS.NOINC R2 ;  /* 0x0000000002007343 */ /* 0x009fea0003c00000 */
.L_x_0:
[----:B------:R-:W-:Y:S05]  /*0090*/  EXIT ;  /* 0x000000000000794d */ /* 0x000fea0003800000 */
.L_x_1:
[----:B------:R-:W-:-:S00]  /*00a0*/  BRA `(.L_x_1) ;  /* 0xfffffffc00fc7947 */ /* 0x000fc0000383ffff */
[----:B------:R-:W-:-:S00]  /*00b0*/  NOP ;  /* 0x0000000000007918 */ /* 0x000fc00000000000 */
        /* <DEDUP_REMOVED lines=12> */
.L_x_2:


//--------------------- .nv.global.init           --------------------------
	.section	.nv.global.init,"aw",@progbits
	.align	4
.nv.global.init:
	.type		mrg32k3aM1SubSeq,@object
	.size		mrg32k3aM1SubSeq,(mrg32k3aM2SubSeq - mrg32k3aM1SubSeq)
mrg32k3aM1SubSeq:
        /*0000*/ 	.byte	0x0b, 0xcc, 0xee, 0x04, 0x73, 0x29, 0x8b, 0x6f, 0xf6, 0x53, 0x03, 0xf6, 0x23, 0xf6, 0xea, 0xda
        /* <DEDUP_REMOVED lines=125> */
	.type		mrg32k3aM2SubSeq,@object
	.size		mrg32k3aM2SubSeq,(mrg32k3aM1 - mrg32k3aM2SubSeq)
mrg32k3aM2SubSeq:
        /* <DEDUP_REMOVED lines=126> */
	.type		mrg32k3aM1,@object
	.size		mrg32k3aM1,(mrg32k3aM1Seq - mrg32k3aM1)
mrg32k3aM1:
        /* <DEDUP_REMOVED lines=144> */
	.type		mrg32k3aM1Seq,@object
	.size		mrg32k3aM1Seq,(mrg32k3aM2 - mrg32k3aM1Seq)
mrg32k3aM1Seq:
        /* <DEDUP_REMOVED lines=144> */
	.type		mrg32k3aM2,@object
	.size		mrg32k3aM2,(mrg32k3aM2Seq - mrg32k3aM2)
mrg32k3aM2:
        /* <DEDUP_REMOVED lines=144> */
	.type		mrg32k3aM2Seq,@object
	.size		mrg32k3aM2Seq,(precalc_xorwow_matrix - mrg32k3aM2Seq)
mrg32k3aM2Seq:
        /* <DEDUP_REMOVED lines=144> */
	.type		precalc_xorwow_matrix,@object
	.size		precalc_xorwow_matrix,(precalc_xorwow_offset_matrix - precalc_xorwow_matrix)
precalc_xorwow_matrix:
        /* <DEDUP_REMOVED lines=6400> */
	.type		precalc_xorwow_offset_matrix,@object
	.size		precalc_xorwow_offset_matrix,($str - precalc_xorwow_offset_matrix)
precalc_xorwow_offset_matrix:
        /* <DEDUP_REMOVED lines=6400> */
	.type		$str,@object
	.size		$str,(.L_9 - $str)
$str:
        /*353c0*/ 	.byte	0x48, 0x65, 0x6c, 0x6c, 0x6f, 0x20, 0x57, 0x6f, 0x72, 0x6c, 0x64, 0x20, 0x66, 0x72, 0x6f, 0x6d
        /*353d0*/ 	.byte	0x20, 0x47, 0x50, 0x55, 0x0a, 0x00
.L_9:


//--------------------- .nv.shared.reserved.0     --------------------------
	.section	.nv.shared.reserved.0,"aw",@nobits
	.weak		__nv_reservedSMEM_offset_0_alias
	.size		__nv_reservedSMEM_offset_0_alias, 0, 64
	.other		__nv_reservedSMEM_offset_0_alias,@"STO_CUDA_RESERVED_SHARED STV_DEFAULT"
__nv_reservedSMEM_offset_0_alias:
	.zero		0
	.zero		64


//--------------------- .nv.constant0._Z12printFromGPUv --------------------------
	.section	.nv.constant0._Z12printFromGPUv,"a",@progbits
	.sectionflags	@""
	.align	4
.nv.constant0._Z12printFromGPUv:
	.zero		896


//--------------------- SYMBOLS --------------------------

	.type		.nv.reservedSmem.offset0,@object
	.size		.nv.reservedSmem.offset0,0x4
	.type		vprintf,@function
